	.headerflags	@"EF_CUDA_TEXMODE_UNIFIED EF_CUDA_64BIT_ADDRESS EF_CUDA_ACCELERATORS EF_CUDA_SM90 EF_CUDA_VIRTUAL_SM(EF_CUDA_SM90)"
	.elftype	@"ET_EXEC"


//--------------------- .nv.info                  --------------------------
	.section	.nv.info,"",@"SHT_CUDA_INFO"
	.align	4


	//----- nvinfo : EIATTR_REGCOUNT
	.align		4
        /*0000*/ 	.byte	0x04, 0x2f
        /*0002*/ 	.short	(.L_3 - .L_2)
	.align		4
.L_2:
        /*0004*/ 	.word	index@(triton_poi_fused__native_batch_norm_legit_no_training_7)
        /*0008*/ 	.word	0x00000016


	//----- nvinfo : EIATTR_MIN_STACK_SIZE
	.align		4
.L_3:
        /*000c*/ 	.byte	0x04, 0x12
        /*000e*/ 	.short	(.L_5 - .L_4)
	.align		4
.L_4:
        /*0010*/ 	.word	index@(triton_poi_fused__native_batch_norm_legit_no_training_7)
        /*0014*/ 	.word	0x00000000


	//----- nvinfo : EIATTR_FRAME_SIZE
	.align		4
.L_5:
        /*0018*/ 	.byte	0x04, 0x11
        /*001a*/ 	.short	(.L_7 - .L_6)
	.align		4
.L_6:
        /*001c*/ 	.word	index@(triton_poi_fused__native_batch_norm_legit_no_training_7)
        /*0020*/ 	.word	0x00000000


	//----- nvinfo : EIATTR_MIN_STACK_SIZE
	.align		4
.L_7:
        /*0024*/ 	.byte	0x04, 0x12
        /*0026*/ 	.short	(.L_9 - .L_8)
	.align		4
.L_8:
        /*0028*/ 	.word	index@(triton_poi_fused__native_batch_norm_legit_no_training_7)
        /*002c*/ 	.word	0x00000000
.L_9:


//--------------------- .nv.info.triton_poi_fused__native_batch_norm_legit_no_training_7 --------------------------
	.section	.nv.info.triton_poi_fused__native_batch_norm_legit_no_training_7,"",@"SHT_CUDA_INFO"
	.sectionflags	@""
	.align	4


	//----- nvinfo : EIATTR_CUDA_API_VERSION
	.align		4
        /*0000*/ 	.byte	0x04, 0x37
        /*0002*/ 	.short	(.L_11 - .L_10)
.L_10:
        /*0004*/ 	.word	0x0000007c


	//----- nvinfo : EIATTR_KPARAM_INFO
	.align		4
.L_11:
        /*0008*/ 	.byte	0x04, 0x17
        /*000a*/ 	.short	(.L_13 - .L_12)
.L_12:
        /*000c*/ 	.word	0x00000000
        /*0010*/ 	.short	0x0006
        /*0012*/ 	.short	0x0030
        /*0014*/ 	.byte	0x00, 0xf0, 0x11, 0x00


	//----- nvinfo : EIATTR_KPARAM_INFO
	.align		4
.L_13:
        /*0018*/ 	.byte	0x04, 0x17
        /*001a*/ 	.short	(.L_15 - .L_14)
.L_14:
        /*001c*/ 	.word	0x00000000
        /*0020*/ 	.short	0x0005
        /*0022*/ 	.short	0x0028
        /*0024*/ 	.byte	0x00, 0xf4, 0x21, 0x00


	//----- nvinfo : EIATTR_KPARAM_INFO
	.align		4
.L_15:
        /*0028*/ 	.byte	0x04, 0x17
        /*002a*/ 	.short	(.L_17 - .L_16)
.L_16:
        /*002c*/ 	.word	0x00000000
        /*0030*/ 	.short	0x0004
        /*0032*/ 	.short	0x0020
        /*0034*/ 	.byte	0x00, 0xf4, 0x21, 0x00


	//----- nvinfo : EIATTR_KPARAM_INFO
	.align		4
.L_17:
        /*0038*/ 	.byte	0x04, 0x17
        /*003a*/ 	.short	(.L_19 - .L_18)
.L_18:
        /*003c*/ 	.word	0x00000000
        /*0040*/ 	.short	0x0003
        /*0042*/ 	.short	0x0018
        /*0044*/ 	.byte	0x00, 0xf4, 0x21, 0x00


	//----- nvinfo : EIATTR_KPARAM_INFO
	.align		4
.L_19:
        /*0048*/ 	.byte	0x04, 0x17
        /*004a*/ 	.short	(.L_21 - .L_20)
.L_20:
        /*004c*/ 	.word	0x00000000
        /*0050*/ 	.short	0x0002
        /*0052*/ 	.short	0x0010
        /*0054*/ 	.byte	0x00, 0xf4, 0x21, 0x00


	//----- nvinfo : EIATTR_KPARAM_INFO
	.align		4
.L_21:
        /*0058*/ 	.byte	0x04, 0x17
        /*005a*/ 	.short	(.L_23 - .L_22)
.L_22:
        /*005c*/ 	.word	0x00000000
        /*0060*/ 	.short	0x0001
        /*0062*/ 	.short	0x0008
        /*0064*/ 	.byte	0x00, 0xf4, 0x21, 0x00


	//----- nvinfo : EIATTR_KPARAM_INFO
	.align		4
.L_23:
        /*0068*/ 	.byte	0x04, 0x17
        /*006a*/ 	.short	(.L_25 - .L_24)
.L_24:
        /*006c*/ 	.word	0x00000000
        /*0070*/ 	.short	0x0000
        /*0072*/ 	.short	0x0000
        /*0074*/ 	.byte	0x00, 0xf4, 0x21, 0x00


	//----- nvinfo : EIATTR_SPARSE_MMA_MASK
	.align		4
.L_25:
        /*0078*/ 	.byte	0x03, 0x50
        /*007a*/ 	.short	0x0000


	//----- nvinfo : EIATTR_MAXREG_COUNT
	.align		4
        /*007c*/ 	.byte	0x03, 0x1b
        /*007e*/ 	.short	0x00ff


	//----- nvinfo : EIATTR_EXIT_INSTR_OFFSETS
	.align		4
        /*0080*/ 	.byte	0x04, 0x1c
        /*0082*/ 	.short	(.L_27 - .L_26)


	//   ....[0]....
.L_26:
        /*0084*/ 	.word	0x00000440


	//   ....[1]....
        /*0088*/ 	.word	0x00000460


	//----- nvinfo : EIATTR_REQNTID
	.align		4
.L_27:
        /*008c*/ 	.byte	0x04, 0x10
        /*008e*/ 	.short	(.L_29 - .L_28)
.L_28:
        /*0090*/ 	.word	0x00000080
        /*0094*/ 	.word	0x00000001
        /*0098*/ 	.word	0x00000001


	//----- nvinfo : EIATTR_CBANK_PARAM_SIZE
	.align		4
.L_29:
        /*009c*/ 	.byte	0x03, 0x19
        /*009e*/ 	.short	0x0034


	//----- nvinfo : EIATTR_PARAM_CBANK
	.align		4
        /*00a0*/ 	.byte	0x04, 0x0a
        /*00a2*/ 	.short	(.L_31 - .L_30)
	.align		4
.L_30:
        /*00a4*/ 	.word	index@(.nv.constant0.triton_poi_fused__native_batch_norm_legit_no_training_7)
        /*00a8*/ 	.short	0x0210
        /*00aa*/ 	.short	0x0034


	//----- nvinfo : EIATTR_SW_WAR
	.align		4
.L_31:
        /*00ac*/ 	.byte	0x04, 0x36
        /*00ae*/ 	.short	(.L_33 - .L_32)
.L_32:
        /*00b0*/ 	.word	0x00000008
.L_33:


//--------------------- .nv.callgraph             --------------------------
	.section	.nv.callgraph,"",@"SHT_CUDA_CALLGRAPH"
	.align	4
	.sectionentsize	8
	.align		4
        /*0000*/ 	.word	0x00000000
	.align		4
        /*0004*/ 	.word	0xffffffff
	.align		4
        /*0008*/ 	.word	0x00000000
	.align		4
        /*000c*/ 	.word	0xfffffffe
	.align		4
        /*0010*/ 	.word	0x00000000
	.align		4
        /*0014*/ 	.word	0xfffffffd
	.align		4
        /*0018*/ 	.word	0x00000000
	.align		4
        /*001c*/ 	.word	0xfffffffc


//--------------------- .nv.constant4             --------------------------
	.section	.nv.constant4,"a",@progbits
	.align	8
	.align		8
.nv.constant4:
        /*0000*/ 	.dword	_$_str
	.align		8
        /*0008*/ 	.dword	_$_str_$_2


//--------------------- .text.triton_poi_fused__native_batch_norm_legit_no_training_7 --------------------------
	.section	.text.triton_poi_fused__native_batch_norm_legit_no_training_7,"ax",@progbits
	.align	128
        .global         triton_poi_fused__native_batch_norm_legit_no_training_7
        .type           triton_poi_fused__native_batch_norm_legit_no_training_7,@function
        .size           triton_poi_fused__native_batch_norm_legit_no_training_7,(.L_x_1 - triton_poi_fused__native_batch_norm_legit_no_training_7)
        .other          triton_poi_fused__native_batch_norm_legit_no_training_7,@"STO_CUDA_ENTRY STV_DEFAULT"
triton_poi_fused__native_batch_norm_legit_no_training_7:
.text.triton_poi_fused__native_batch_norm_legit_no_training_7:
[----:B------:R-:W0:Y:S01]  /*0000*/  LDC R1, c[0x0][0x28] ;  /* 0x00000a00ff017b82 */ /* 0x000e220000000800 */
[----:B------:R-:W1:Y:S07]  /*0010*/  S2R R0, SR_TID.X ;  /* 0x0000000000007919 */ /* 0x000e6e0000002100 */
[----:B------:R-:W2:Y:S01]  /*0020*/  LDC.64 R8, c[0x0][0x220] ;  /* 0x00008800ff087b82 */ /* 0x000ea20000000a00 */
[----:B------:R-:W-:Y:S01]  /*0030*/  ULDC.64 UR4, c[0x0][0x208] ;  /* 0x0000820000047ab9 */ /* 0x000fe20000000a00 */
[----:B------:R-:W3:Y:S06]  /*0040*/  S2R R5, SR_CTAID.X ;  /* 0x0000000000057919 */ /* 0x000eec0000002500 */
[----:B------:R-:W4:Y:S08]  /*0050*/  LDC.64 R14, c[0x0][0x218] ;  /* 0x00008600ff0e7b82 */ /* 0x000f300000000a00 */
[----:B------:R-:W5:Y:S08]  /*0060*/  LDC.64 R12, c[0x0][0x210] ;  /* 0x00008400ff0c7b82 */ /* 0x000f700000000a00 */
[----:B------:R-:W4:Y:S01]  /*0070*/  LDC.64 R16, c[0x0][0x228] ;  /* 0x00008a00ff107b82 */ /* 0x000f220000000a00 */
[----:B-1----:R-:W-:-:S07]  /*0080*/  SHF.L.U32 R0, R0, 0x1, RZ ;  /* 0x0000000100007819 */ /* 0x002fce00000006ff */
[----:B------:R-:W1:Y:S01]  /*0090*/  LDC.64 R18, c[0x0][0x230] ;  /* 0x00008c00ff127b82 */ /* 0x000e620000000a00 */
[----:B---3--:R-:W-:Y:S02]  /*00a0*/  SHF.R.S32.HI R3, RZ, 0x17, R5 ;  /* 0x00000017ff037819 */ /* 0x008fe40000011405 */
[----:B------:R-:W-:Y:S02]  /*00b0*/  LOP3.LUT R0, R0, 0xfe, RZ, 0xc0, !PT ;  /* 0x000000fe00007812 */ /* 0x000fe400078ec0ff */
[----:B------:R-:W-:Y:S02]  /*00c0*/  SGXT R3, R3, 0x1 ;  /* 0x000000010303781a */ /* 0x000fe40000000200 */
[----:B------:R-:W-:Y:S02]  /*00d0*/  LEA R0, R5, R0, 0x8 ;  /* 0x0000000005007211 */ /* 0x000fe400078e40ff */
[----:B------:R-:W-:Y:S02]  /*00e0*/  CS2R R4, SRZ ;  /* 0x0000000000047805 */ /* 0x000fe4000001ff00 */
[----:B------:R-:W-:-:S02]  /*00f0*/  LEA.HI R3, R3, R0, RZ, 0x4 ;  /* 0x0000000003037211 */ /* 0x000fc400078f20ff */
[----:B------:R-:W-:Y:S02]  /*0100*/  ISETP.GE.AND P4, PT, R0, 0x800, PT ;  /* 0x000008000000780c */ /* 0x000fe40003f86270 */
[----:B------:R-:W-:-:S04]  /*0110*/  SHF.R.S32.HI R3, RZ, 0x4, R3 ;  /* 0x00000004ff037819 */ /* 0x000fc80000011403 */
[----:B------:R-:W-:-:S04]  /*0120*/  LEA.HI R2, R3, R3, RZ, 0x5 ;  /* 0x0000000303027211 */ /* 0x000fc800078f28ff */
[----:B------:R-:W-:-:S04]  /*0130*/  LOP3.LUT R2, R2, 0xffffffe0, RZ, 0xc0, !PT ;  /* 0xffffffe002027812 */ /* 0x000fc800078ec0ff */
[----:B------:R-:W-:-:S05]  /*0140*/  IADD3 R11, R3, -R2, RZ ;  /* 0x80000002030b7210 */ /* 0x000fca0007ffe0ff */
[----:B--2---:R-:W-:-:S05]  /*0150*/  IMAD.WIDE R8, R11, 0x4, R8 ;  /* 0x000000040b087825 */ /* 0x004fca00078e0208 */
[----:B------:R-:W2:Y:S04]  /*0160*/  @!P4 LDG.E.EL R4, desc[UR4][R8.64] ;  /* 0x000000040804c981 */ /* 0x000ea8000c2e1900 */
[----:B------:R3:W2:Y:S01]  /*0170*/  @!P4 LDG.E.EL R5, desc[UR4][R8.64] ;  /* 0x000000040805c981 */ /* 0x0006a2000c2e1900 */
[----:B------:R-:W-:Y:S02]  /*0180*/  CS2R R6, SRZ ;  /* 0x0000000000067805 */ /* 0x000fe4000001ff00 */
[----:B------:R-:W-:Y:S01]  /*0190*/  CS2R R2, SRZ ;  /* 0x0000000000027805 */ /* 0x000fe2000001ff00 */
[----:B----4-:R-:W-:-:S04]  /*01a0*/  IMAD.WIDE R14, R11, 0x4, R14 ;  /* 0x000000040b0e7825 */ /* 0x010fc800078e020e */
[----:B-----5:R-:W-:Y:S01]  /*01b0*/  IMAD.WIDE R12, R0, 0x4, R12 ;  /* 0x00000004000c7825 */ /* 0x020fe200078e020c */
[----:B------:R-:W4:Y:S04]  /*01c0*/  @!P4 LDG.E.EL R6, desc[UR4][R14.64] ;  /* 0x000000040e06c981 */ /* 0x000f28000c2e1900 */
[----:B------:R-:W4:Y:S01]  /*01d0*/  @!P4 LDG.E.64 R2, desc[UR4][R12.64] ;  /* 0x000000040c02c981 */ /* 0x000f22000c1e1b00 */
[C---:B0-----:R-:W-:Y:S01]  /*01e0*/  IMAD.WIDE R16, R11.reuse, 0x4, R16 ;  /* 0x000000040b107825 */ /* 0x041fe200078e0210 */
[----:B---3--:R-:W-:Y:S02]  /*01f0*/  CS2R R8, SRZ ;  /* 0x0000000000087805 */ /* 0x008fe4000001ff00 */
[----:B------:R0:W3:Y:S01]  /*0200*/  @!P4 LDG.E.EL R7, desc[UR4][R14.64] ;  /* 0x000000040e07c981 */ /* 0x0000e2000c2e1900 */
[----:B-1----:R-:W-:Y:S01]  /*0210*/  IMAD.WIDE R18, R11, 0x4, R18 ;  /* 0x000000040b127825 */ /* 0x002fe200078e0212 */
[----:B------:R-:W-:-:S04]  /*0220*/  CS2R R10, SRZ ;  /* 0x00000000000a7805 */ /* 0x000fc8000001ff00 */
[----:B------:R-:W5:Y:S04]  /*0230*/  @!P4 LDG.E.EL R8, desc[UR4][R18.64] ;  /* 0x000000041208c981 */ /* 0x000f68000c2e1900 */
[----:B------:R-:W5:Y:S04]  /*0240*/  @!P4 LDG.E.EL R11, desc[UR4][R16.64] ;  /* 0x00000004100bc981 */ /* 0x000f68000c2e1900 */
[----:B------:R-:W3:Y:S04]  /*0250*/  @!P4 LDG.E.EL R10, desc[UR4][R16.64] ;  /* 0x00000004100ac981 */ /* 0x000ee8000c2e1900 */
[----:B------:R-:W3:Y:S01]  /*0260*/  @!P4 LDG.E.EL R9, desc[UR4][R18.64] ;  /* 0x000000041209c981 */ /* 0x000ee2000c2e1900 */
[----:B0-----:R-:W-:Y:S01]  /*0270*/  HFMA2.MMA R15, -RZ, RZ, 1.625, 0 ;  /* 0x3e800000ff0f7435 */ /* 0x001fe200000001ff */
[----:B--2---:R-:W-:Y:S01]  /*0280*/  FADD R4, R4, 9.9999997473787516356e-06 ;  /* 0x3727c5ac04047421 */ /* 0x004fe20000000000 */
[----:B------:R-:W-:-:S03]  /*0290*/  FADD R12, R5, 9.9999997473787516356e-06 ;  /* 0x3727c5ac050c7421 */ /* 0x000fc60000000000 */
[----:B------:R0:W1:Y:S08]  /*02a0*/  MUFU.SQRT R13, R4 ;  /* 0x00000004000d7308 */ /* 0x0000700000002000 */
[----:B------:R-:W2:Y:S01]  /*02b0*/  MUFU.SQRT R14, R12 ;  /* 0x0000000c000e7308 */ /* 0x000ea20000002000 */
[----:B0-----:R-:W0:Y:S01]  /*02c0*/  LDC.64 R4, c[0x0][0x238] ;  /* 0x00008e00ff047b82 */ /* 0x001e220000000a00 */
[----:B-1----:R-:W-:-:S02]  /*02d0*/  FSETP.GT.AND P0, PT, R13, 8.50705917302346158658e+37, PT ;  /* 0x7e8000000d00780b */ /* 0x002fc40003f04000 */
[----:B------:R-:W-:Y:S02]  /*02e0*/  FSETP.GEU.AND P2, PT, R13, 1.175494350822287508e-38, PT ;  /* 0x008000000d00780b */ /* 0x000fe40003f4e000 */
[C---:B--2---:R-:W-:Y:S02]  /*02f0*/  FSETP.GT.AND P1, PT, R14.reuse, 8.50705917302346158658e+37, PT ;  /* 0x7e8000000e00780b */ /* 0x044fe40003f24000 */
[----:B------:R-:W-:-:S07]  /*0300*/  FSETP.GEU.AND P3, PT, R14, 1.175494350822287508e-38, PT ;  /* 0x008000000e00780b */ /* 0x000fce0003f6e000 */
[----:B------:R-:W-:-:S04]  /*0310*/  @P0 FMUL R13, R13, 0.25 ;  /* 0x3e8000000d0d0820 */ /* 0x000fc80000400000 */
[----:B------:R-:W-:Y:S01]  /*0320*/  @!P2 FMUL R13, R13, 16777216 ;  /* 0x4b8000000d0da820 */ /* 0x000fe20000400000 */
[----:B------:R-:W-:-:S04]  /*0330*/  @P1 FMUL R14, R14, 0.25 ;  /* 0x3e8000000e0e1820 */ /* 0x000fc80000400000 */
[----:B------:R-:W-:Y:S01]  /*0340*/  @!P3 FMUL R14, R14, 16777216 ;  /* 0x4b8000000e0eb820 */ /* 0x000fe20000400000 */
[----:B------:R-:W1:Y:S01]  /*0350*/  MUFU.RCP R13, R13 ;  /* 0x0000000d000d7308 */ /* 0x000e620000001000 */
[----:B------:R-:W-:-:S07]  /*0360*/  FSEL R12, R15, 1, P0 ;  /* 0x3f8000000f0c7808 */ /* 0x000fce0000000000 */
[----:B------:R-:W2:Y:S01]  /*0370*/  MUFU.RCP R14, R14 ;  /* 0x0000000e000e7308 */ /* 0x000ea20000001000 */
[----:B------:R-:W-:Y:S01]  /*0380*/  FSEL R15, R15, 1, P1 ;  /* 0x3f8000000f0f7808 */ /* 0x000fe20000800000 */
[----:B------:R-:W-:Y:S01]  /*0390*/  @!P2 FMUL R12, R12, 16777216 ;  /* 0x4b8000000c0ca820 */ /* 0x000fe20000400000 */
[----:B----4-:R-:W-:-:S03]  /*03a0*/  FADD R3, -R6, R3 ;  /* 0x0000000306037221 */ /* 0x010fc60000000100 */
[----:B------:R-:W-:Y:S01]  /*03b0*/  @!P3 FMUL R15, R15, 16777216 ;  /* 0x4b8000000f0fb820 */ /* 0x000fe20000400000 */
[----:B---3--:R-:W-:Y:S01]  /*03c0*/  FADD R2, -R7, R2 ;  /* 0x0000000207027221 */ /* 0x008fe20000000100 */
[----:B-1----:R-:W-:Y:S02]  /*03d0*/  FMUL R13, R13, R12 ;  /* 0x0000000c0d0d7220 */ /* 0x002fe40000400000 */
[----:B--2---:R-:W-:Y:S02]  /*03e0*/  FMUL R6, R14, R15 ;  /* 0x0000000f0e067220 */ /* 0x004fe40000400000 */
[----:B------:R-:W-:Y:S02]  /*03f0*/  FMUL R13, R2, R13 ;  /* 0x0000000d020d7220 */ /* 0x000fe40000400000 */
[----:B------:R-:W-:Y:S01]  /*0400*/  FMUL R6, R3, R6 ;  /* 0x0000000603067220 */ /* 0x000fe20000400000 */
[----:B0-----:R-:W-:-:S04]  /*0410*/  IMAD.WIDE R4, R0, 0x4, R4 ;  /* 0x0000000400047825 */ /* 0x001fc800078e0204 */
[----:B-----5:R-:W-:Y:S01]  /*0420*/  FFMA R8, R13, R11, R8 ;  /* 0x0000000b0d087223 */ /* 0x020fe20000000008 */
[----:B------:R-:W-:Y:S01]  /*0430*/  FFMA R9, R6, R10, R9 ;  /* 0x0000000a06097223 */ /* 0x000fe20000000009 */
[----:B------:R-:W-:Y:S06]  /*0440*/  @P4 EXIT ;  /* 0x000000000000494d */ /* 0x000fec0003800000 */
[----:B------:R-:W-:Y:S01]  /*0450*/  STG.E.64 desc[UR4][R4.64], R8 ;  /* 0x0000000804007986 */ /* 0x000fe2000c101b04 */
[----:B------:R-:W-:Y:S05]  /*0460*/  EXIT ;  /* 0x000000000000794d */ /* 0x000fea0003800000 */
.L_x_0:
[----:B------:R-:W-:-:S00]  /*0470*/  BRA `(.L_x_0) ;  /* 0xfffffffc00fc7947 */ /* 0x000fc0000383ffff */
[----:B------:R-:W-:-:S00]  /*0480*/  NOP ;  /* 0x0000000000007918 */ /* 0x000fc00000000000 */
[----:B------:R-:W-:-:S00]  /*0490*/  NOP ;  /* 0x0000000000007918 */ /* 0x000fc00000000000 */
[----:B------:R-:W-:-:S00]  /*04a0*/  NOP ;  /* 0x0000000000007918 */ /* 0x000fc00000000000 */
[----:B------:R-:W-:-:S00]  /*04b0*/  NOP ;  /* 0x0000000000007918 */ /* 0x000fc00000000000 */
[----:B------:R-:W-:-:S00]  /*04c0*/  NOP ;  /* 0x0000000000007918 */ /* 0x000fc00000000000 */
[----:B------:R-:W-:-:S00]  /*04d0*/  NOP ;  /* 0x0000000000007918 */ /* 0x000fc00000000000 */
[----:B------:R-:W-:-:S00]  /*04e0*/  NOP ;  /* 0x0000000000007918 */ /* 0x000fc00000000000 */
[----:B------:R-:W-:-:S00]  /*04f0*/  NOP ;  /* 0x0000000000007918 */ /* 0x000fc00000000000 */
.L_x_1:


//--------------------- .nv.global.init           --------------------------
	.section	.nv.global.init,"aw",@progbits
.nv.global.init:
	.type		_$_str,@object
	.size		_$_str,(_$_str_$_2 - _$_str)
_$_str:
        /*0000*/ 	.byte	0x5f, 0x5f, 0x43, 0x55, 0x44, 0x41, 0x5f, 0x46, 0x54, 0x5a, 0x00
	.type		_$_str_$_2,@object
	.size		_$_str_$_2,(.L_1 - _$_str_$_2)
_$_str_$_2:
        /*000b*/ 	.byte	0x5f, 0x5f, 0x43, 0x55, 0x44, 0x41, 0x5f, 0x50, 0x52, 0x45, 0x43, 0x5f, 0x53, 0x51, 0x52, 0x54
        /*001b*/ 	.byte	0x00
.L_1:


//--------------------- .nv.constant0.triton_poi_fused__native_batch_norm_legit_no_training_7 --------------------------
	.section	.nv.constant0.triton_poi_fused__native_batch_norm_legit_no_training_7,"a",@progbits
	.sectionflags	@""
	.align	4
.nv.constant0.triton_poi_fused__native_batch_norm_legit_no_training_7:
	.zero		580
